	.headerflags	@"EF_CUDA_TEXMODE_UNIFIED EF_CUDA_64BIT_ADDRESS EF_CUDA_ACCELERATORS EF_CUDA_SM90 EF_CUDA_VIRTUAL_SM(EF_CUDA_SM90)"
	.elftype	@"ET_EXEC"


//--------------------- .nv.info                  --------------------------
	.section	.nv.info,"",@"SHT_CUDA_INFO"
	.align	4


	//----- nvinfo : EIATTR_REGCOUNT
	.align		4
        /*0000*/ 	.byte	0x04, 0x2f
        /*0002*/ 	.short	(.L_1 - .L_0)
	.align		4
.L_0:
        /*0004*/ 	.word	index@(triton_per_fused_mean_4)
        /*0008*/ 	.word	0x0000000e


	//----- nvinfo : EIATTR_MIN_STACK_SIZE
	.align		4
.L_1:
        /*000c*/ 	.byte	0x04, 0x12
        /*000e*/ 	.short	(.L_3 - .L_2)
	.align		4
.L_2:
        /*0010*/ 	.word	index@(triton_per_fused_mean_4)
        /*0014*/ 	.word	0x00000000


	//----- nvinfo : EIATTR_FRAME_SIZE
	.align		4
.L_3:
        /*0018*/ 	.byte	0x04, 0x11
        /*001a*/ 	.short	(.L_5 - .L_4)
	.align		4
.L_4:
        /*001c*/ 	.word	index@(triton_per_fused_mean_4)
        /*0020*/ 	.word	0x00000000


	//----- nvinfo : EIATTR_MIN_STACK_SIZE
	.align		4
.L_5:
        /*0024*/ 	.byte	0x04, 0x12
        /*0026*/ 	.short	(.L_7 - .L_6)
	.align		4
.L_6:
        /*0028*/ 	.word	index@(triton_per_fused_mean_4)
        /*002c*/ 	.word	0x00000000
.L_7:


//--------------------- .nv.info.triton_per_fused_mean_4 --------------------------
	.section	.nv.info.triton_per_fused_mean_4,"",@"SHT_CUDA_INFO"
	.sectionflags	@""
	.align	4


	//----- nvinfo : EIATTR_CUDA_API_VERSION
	.align		4
        /*0000*/ 	.byte	0x04, 0x37
        /*0002*/ 	.short	(.L_9 - .L_8)
.L_8:
        /*0004*/ 	.word	0x0000007c


	//----- nvinfo : EIATTR_KPARAM_INFO
	.align		4
.L_9:
        /*0008*/ 	.byte	0x04, 0x17
        /*000a*/ 	.short	(.L_11 - .L_10)
.L_10:
        /*000c*/ 	.word	0x00000000
        /*0010*/ 	.short	0x0003
        /*0012*/ 	.short	0x0014
        /*0014*/ 	.byte	0x00, 0xf0, 0x11, 0x00


	//----- nvinfo : EIATTR_KPARAM_INFO
	.align		4
.L_11:
        /*0018*/ 	.byte	0x04, 0x17
        /*001a*/ 	.short	(.L_13 - .L_12)
.L_12:
        /*001c*/ 	.word	0x00000000
        /*0020*/ 	.short	0x0002
        /*0022*/ 	.short	0x0010
        /*0024*/ 	.byte	0x00, 0xf0, 0x11, 0x00


	//----- nvinfo : EIATTR_KPARAM_INFO
	.align		4
.L_13:
        /*0028*/ 	.byte	0x04, 0x17
        /*002a*/ 	.short	(.L_15 - .L_14)
.L_14:
        /*002c*/ 	.word	0x00000000
        /*0030*/ 	.short	0x0001
        /*0032*/ 	.short	0x0008
        /*0034*/ 	.byte	0x00, 0xf4, 0x21, 0x00


	//----- nvinfo : EIATTR_KPARAM_INFO
	.align		4
.L_15:
        /*0038*/ 	.byte	0x04, 0x17
        /*003a*/ 	.short	(.L_17 - .L_16)
.L_16:
        /*003c*/ 	.word	0x00000000
        /*0040*/ 	.short	0x0000
        /*0042*/ 	.short	0x0000
        /*0044*/ 	.byte	0x00, 0xf4, 0x21, 0x00


	//----- nvinfo : EIATTR_SPARSE_MMA_MASK
	.align		4
.L_17:
        /*0048*/ 	.byte	0x03, 0x50
        /*004a*/ 	.short	0x0000


	//----- nvinfo : EIATTR_MAXREG_COUNT
	.align		4
        /*004c*/ 	.byte	0x03, 0x1b
        /*004e*/ 	.short	0x00ff


	//----- nvinfo : EIATTR_COOP_GROUP_MASK_REGIDS
	.align		4
        /*0050*/ 	.byte	0x04, 0x29
        /*0052*/ 	.short	(.L_19 - .L_18)


	//   ....[0]....
.L_18:
        /*0054*/ 	.word	0xffffffff


	//   ....[1]....
        /*0058*/ 	.word	0xffffffff


	//   ....[2]....
        /*005c*/ 	.word	0xffffffff


	//   ....[3]....
        /*0060*/ 	.word	0xffffffff


	//----- nvinfo : EIATTR_COOP_GROUP_INSTR_OFFSETS
	.align		4
.L_19:
        /*0064*/ 	.byte	0x04, 0x28
        /*0066*/ 	.short	(.L_21 - .L_20)


	//   ....[0]....
.L_20:
        /*0068*/ 	.word	0x00000160


	//   ....[1]....
        /*006c*/ 	.word	0x00000190


	//   ....[2]....
        /*0070*/ 	.word	0x000001b0


	//   ....[3]....
        /*0074*/ 	.word	0x000001e0


	//----- nvinfo : EIATTR_EXIT_INSTR_OFFSETS
	.align		4
.L_21:
        /*0078*/ 	.byte	0x04, 0x1c
        /*007a*/ 	.short	(.L_23 - .L_22)


	//   ....[0]....
.L_22:
        /*007c*/ 	.word	0x00000210


	//   ....[1]....
        /*0080*/ 	.word	0x00000240


	//----- nvinfo : EIATTR_REQNTID
	.align		4
.L_23:
        /*0084*/ 	.byte	0x04, 0x10
        /*0086*/ 	.short	(.L_25 - .L_24)
.L_24:
        /*0088*/ 	.word	0x00000040
        /*008c*/ 	.word	0x00000001
        /*0090*/ 	.word	0x00000001


	//----- nvinfo : EIATTR_CBANK_PARAM_SIZE
	.align		4
.L_25:
        /*0094*/ 	.byte	0x03, 0x19
        /*0096*/ 	.short	0x0018


	//----- nvinfo : EIATTR_PARAM_CBANK
	.align		4
        /*0098*/ 	.byte	0x04, 0x0a
        /*009a*/ 	.short	(.L_27 - .L_26)
	.align		4
.L_26:
        /*009c*/ 	.word	index@(.nv.constant0.triton_per_fused_mean_4)
        /*00a0*/ 	.short	0x0210
        /*00a2*/ 	.short	0x0018


	//----- nvinfo : EIATTR_SW_WAR
	.align		4
.L_27:
        /*00a4*/ 	.byte	0x04, 0x36
        /*00a6*/ 	.short	(.L_29 - .L_28)
.L_28:
        /*00a8*/ 	.word	0x00000008
.L_29:


//--------------------- .nv.callgraph             --------------------------
	.section	.nv.callgraph,"",@"SHT_CUDA_CALLGRAPH"
	.align	4
	.sectionentsize	8
	.align		4
        /*0000*/ 	.word	0x00000000
	.align		4
        /*0004*/ 	.word	0xffffffff
	.align		4
        /*0008*/ 	.word	0x00000000
	.align		4
        /*000c*/ 	.word	0xfffffffe
	.align		4
        /*0010*/ 	.word	0x00000000
	.align		4
        /*0014*/ 	.word	0xfffffffd
	.align		4
        /*0018*/ 	.word	0x00000000
	.align		4
        /*001c*/ 	.word	0xfffffffc


//--------------------- .text.triton_per_fused_mean_4 --------------------------
	.section	.text.triton_per_fused_mean_4,"ax",@progbits
	.sectionflags	@"SHF_BARRIERS=1"
	.align	128
        .global         triton_per_fused_mean_4
        .type           triton_per_fused_mean_4,@function
        .size           triton_per_fused_mean_4,(.L_x_1 - triton_per_fused_mean_4)
        .other          triton_per_fused_mean_4,@"STO_CUDA_ENTRY STV_DEFAULT"
triton_per_fused_mean_4:
.text.triton_per_fused_mean_4:
[----:B------:R-:W0:Y:S02]  /*0000*/  LDC R1, c[0x0][0x28] ;  /* 0x00000a00ff017b82 */ /* 0x000e240000000800 */
[----:B------:R-:W1:Y:S01]  /*0010*/  S2R R11, SR_CTAID.X ;  /* 0x00000000000b7919 */ /* 0x000e620000002500 */
[----:B------:R-:W2:Y:S01]  /*0020*/  LDC.64 R2, c[0x0][0x218] ;  /* 0x00008600ff027b82 */ /* 0x000ea20000000a00 */
[----:B------:R-:W-:Y:S01]  /*0030*/  ULDC.64 UR4, c[0x0][0x208] ;  /* 0x0000820000047ab9 */ /* 0x000fe20000000a00 */
[----:B------:R-:W3:Y:S01]  /*0040*/  S2R R10, SR_TID.X ;  /* 0x00000000000a7919 */ /* 0x000ee20000002100 */
[----:B-1----:R-:W-:Y:S02]  /*0050*/  SHF.R.S32.HI R0, RZ, 0x1f, R11 ;  /* 0x0000001fff007819 */ /* 0x002fe4000001140b */
[----:B------:R-:W-:Y:S01]  /*0060*/  ISETP.GE.AND P0, PT, R11, 0x10, PT ;  /* 0x000000100b00780c */ /* 0x000fe20003f06270 */
[----:B---3--:R-:W-:Y:S01]  /*0070*/  IMAD.SHL.U32 R4, R10, 0x4, RZ ;  /* 0x000000040a047824 */ /* 0x008fe200078e00ff */
[----:B------:R-:W-:-:S04]  /*0080*/  LEA.HI R0, R0, R11, RZ, 0x2 ;  /* 0x0000000b00007211 */ /* 0x000fc800078f10ff */
[----:B------:R-:W-:Y:S02]  /*0090*/  LOP3.LUT R5, R4, 0x3c, RZ, 0xc0, !PT ;  /* 0x0000003c04057812 */ /* 0x000fe400078ec0ff */
[C---:B------:R-:W-:Y:S01]  /*00a0*/  LOP3.LUT R4, R0.reuse, 0xfffffffc, RZ, 0xc0, !PT ;  /* 0xfffffffc00047812 */ /* 0x040fe200078ec0ff */
[----:B------:R-:W-:-:S03]  /*00b0*/  IMAD.SHL.U32 R0, R0, 0x10, RZ ;  /* 0x0000001000007824 */ /* 0x000fc600078e00ff */
[----:B------:R-:W-:Y:S02]  /*00c0*/  IADD3 R4, R5, R11, -R4 ;  /* 0x0000000b05047210 */ /* 0x000fe40007ffe804 */
[----:B------:R-:W-:Y:S01]  /*00d0*/  LOP3.LUT R5, R0, 0xffffffc0, RZ, 0xc0, !PT ;  /* 0xffffffc000057812 */ /* 0x000fe200078ec0ff */
[----:B------:R-:W-:-:S04]  /*00e0*/  IMAD.MOV.U32 R0, RZ, RZ, RZ ;  /* 0x000000ffff007224 */ /* 0x000fc800078e00ff */
[----:B------:R-:W-:-:S04]  /*00f0*/  IMAD.IADD R5, R4, 0x1, R5 ;  /* 0x0000000104057824 */ /* 0x000fc800078e0205 */
[----:B--2---:R-:W-:-:S05]  /*0100*/  IMAD.WIDE R2, R5, 0x4, R2 ;  /* 0x0000000405027825 */ /* 0x004fca00078e0202 */
[----:B------:R-:W2:Y:S01]  /*0110*/  @!P0 LDG.E R0, desc[UR4][R2.64] ;  /* 0x0000000402008981 */ /* 0x000ea2000c1e1900 */
[----:B------:R-:W-:Y:S01]  /*0120*/  BAR.SYNC.DEFER_BLOCKING 0x0 ;  /* 0x0000000000007b1d */ /* 0x000fe20000010000 */
[----:B--2---:R-:W-:-:S04]  /*0130*/  SEL R0, R0, RZ, !P0 ;  /* 0x000000ff00007207 */ /* 0x004fc80004000000 */
[----:B------:R-:W-:Y:S02]  /*0140*/  FSEL R0, R0, RZ, !P0 ;  /* 0x000000ff00007208 */ /* 0x000fe40004000000 */
[----:B------:R-:W-:-:S03]  /*0150*/  LOP3.LUT P0, RZ, R10, 0x3f, RZ, 0xc0, !PT ;  /* 0x0000003f0aff7812 */ /* 0x000fc6000780c0ff */
[----:B------:R-:W1:Y:S01]  /*0160*/  SHFL.BFLY PT, R5, R0, 0x8, 0x1f ;  /* 0x0d001f0000057f89 */ /* 0x000e6200000e0000 */
[----:B------:R-:W-:Y:S01]  /*0170*/  ISETP.LT.AND P0, PT, R11, 0x10, !P0 ;  /* 0x000000100b00780c */ /* 0x000fe20004701270 */
[----:B-1----:R-:W-:-:S05]  /*0180*/  FADD R6, R0, R5 ;  /* 0x0000000500067221 */ /* 0x002fca0000000000 */
[----:B------:R-:W1:Y:S02]  /*0190*/  SHFL.BFLY PT, R5, R6, 0x4, 0x1f ;  /* 0x0c801f0006057f89 */ /* 0x000e6400000e0000 */
[----:B-1----:R-:W-:-:S05]  /*01a0*/  FADD R7, R6, R5 ;  /* 0x0000000506077221 */ /* 0x002fca0000000000 */
[----:B------:R-:W1:Y:S02]  /*01b0*/  SHFL.BFLY PT, R4, R7, 0x2, 0x1f ;  /* 0x0c401f0007047f89 */ /* 0x000e6400000e0000 */
[----:B-1----:R-:W-:Y:S02]  /*01c0*/  FADD R8, R7, R4 ;  /* 0x0000000407087221 */ /* 0x002fe40000000000 */
[----:B------:R-:W1:Y:S03]  /*01d0*/  LDC.64 R4, c[0x0][0x210] ;  /* 0x00008400ff047b82 */ /* 0x000e660000000a00 */
[----:B------:R-:W2:Y:S01]  /*01e0*/  SHFL.BFLY PT, R9, R8, 0x1, 0x1f ;  /* 0x0c201f0008097f89 */ /* 0x000ea200000e0000 */
[----:B-1----:R-:W-:-:S04]  /*01f0*/  IMAD.WIDE R2, R11, 0x4, R4 ;  /* 0x000000040b027825 */ /* 0x002fc800078e0204 */
[----:B--2---:R-:W-:Y:S01]  /*0200*/  FADD R9, R8, R9 ;  /* 0x0000000908097221 */ /* 0x004fe20000000000 */
[----:B------:R-:W-:Y:S06]  /*0210*/  @!P0 EXIT ;  /* 0x000000000000894d */ /* 0x000fec0003800000 */
[----:B------:R-:W-:-:S05]  /*0220*/  FMUL R9, R9, 0.0625 ;  /* 0x3d80000009097820 */ /* 0x000fca0000400000 */
[----:B------:R-:W-:Y:S01]  /*0230*/  STG.E desc[UR4][R2.64], R9 ;  /* 0x0000000902007986 */ /* 0x000fe2000c101904 */
[----:B------:R-:W-:Y:S05]  /*0240*/  EXIT ;  /* 0x000000000000794d */ /* 0x000fea0003800000 */
.L_x_0:
[----:B------:R-:W-:-:S00]  /*0250*/  BRA `(.L_x_0) ;  /* 0xfffffffc00fc7947 */ /* 0x000fc0000383ffff */
[----:B------:R-:W-:-:S00]  /*0260*/  NOP ;  /* 0x0000000000007918 */ /* 0x000fc00000000000 */
        /* <DEDUP_REMOVED lines=9> */
.L_x_1:


//--------------------- .nv.constant0.triton_per_fused_mean_4 --------------------------
	.section	.nv.constant0.triton_per_fused_mean_4,"a",@progbits
	.sectionflags	@""
	.align	4
.nv.constant0.triton_per_fused_mean_4:
	.zero		552
